//
// Generated by NVIDIA NVVM Compiler
//
// Compiler Build ID: CL-36424714
// Cuda compilation tools, release 13.0, V13.0.88
// Based on NVVM 20.0.0
//

.version 9.0
.target sm_100
.address_size 64

	// .globl	_Z6DoIterPdS_
.const .align 4 .u32 n;
// _ZZ6DoIterPdS_E5block has been demoted
// _ZZ6reducePdS_iE5block has been demoted

.visible .entry _Z6DoIterPdS_(
	.param .u64 .ptr .align 1 _Z6DoIterPdS__param_0,
	.param .u64 .ptr .align 1 _Z6DoIterPdS__param_1
)
{
	.local .align 8 .b8 	__local_depot0[40];
	.reg .b64 	%SP;
	.reg .b64 	%SPL;
	.reg .pred 	%p<18>;
	.reg .b32 	%r<22>;
	.reg .b64 	%rd<41>;
	.reg .b64 	%fd<29>;
	// demoted variable
	.shared .align 8 .b8 _ZZ6DoIterPdS_E5block[8192];
	mov.u64 	%SPL, __local_depot0;
	ld.param.u64 	%rd3, [_Z6DoIterPdS__param_0];
	ld.param.u64 	%rd4, [_Z6DoIterPdS__param_1];
	add.u64 	%rd1, %SPL, 0;
	mov.u32 	%r1, %ctaid.y;
	mov.u32 	%r7, %ctaid.x;
	mov.u32 	%r2, %nctaid.y;
	mad.lo.s32 	%r8, %r2, %r7, %r2;
	add.s32 	%r9, %r8, %r1;
	mov.u32 	%r3, %ntid.x;
	mov.u32 	%r4, %tid.x;
	mad.lo.s32 	%r5, %r9, %r3, %r4;
	or.b32  	%r10, %r1, %r4;
	setp.eq.s32 	%p4, %r10, 0;
	mov.pred 	%p17, 0;
	@%p4 bra 	$L__BB0_2;
	mad.lo.s32 	%r11, %r1, %r3, %r4;
	ld.const.u32 	%r12, [n];
	add.s32 	%r13, %r12, -1;
	setp.lt.u32 	%p17, %r11, %r13;
$L__BB0_2:
	cvta.to.global.u64 	%rd6, %rd3;
	mul.wide.s32 	%rd7, %r5, 8;
	add.s64 	%rd2, %rd6, %rd7;
	ld.global.f64 	%fd1, [%rd2];
	shl.b32 	%r14, %r4, 3;
	mov.u32 	%r15, _ZZ6DoIterPdS_E5block;
	add.s32 	%r6, %r15, %r14;
	st.shared.f64 	[%r6], %fd1;
	bar.sync 	0;
	mul.lo.s32 	%r16, %r3, %r2;
	sub.s32 	%r17, %r5, %r16;
	mul.wide.u32 	%rd8, %r17, 8;
	add.s64 	%rd9, %rd6, %rd8;
	ld.global.f64 	%fd2, [%rd9];
	add.s32 	%r18, %r5, %r16;
	mul.wide.u32 	%rd10, %r18, 8;
	add.s64 	%rd11, %rd6, %rd10;
	ld.global.f64 	%fd3, [%rd11];
	setp.ne.s32 	%p5, %r4, 0;
	@%p5 bra 	$L__BB0_4;
	ld.global.f64 	%fd26, [%rd2+-8];
	bra.uni 	$L__BB0_5;
$L__BB0_4:
	ld.shared.f64 	%fd26, [%r6+-8];
	setp.eq.s32 	%p6, %r4, 1023;
	@%p6 bra 	$L__BB0_6;
$L__BB0_5:
	ld.shared.f64 	%fd28, [%r6+8];
	bra.uni 	$L__BB0_7;
$L__BB0_6:
	ld.global.f64 	%fd28, [%rd2+8];
$L__BB0_7:
	st.local.f64 	[%rd1], %fd2;
	st.local.f64 	[%rd1+8], %fd3;
	st.local.f64 	[%rd1+16], %fd26;
	st.local.f64 	[%rd1+24], %fd28;
	st.local.f64 	[%rd1+32], %fd1;
	setp.gt.f64 	%p7, %fd2, %fd3;
	selp.u32 	%r19, 1, 0, %p7;
	mul.wide.u32 	%rd12, %r19, 8;
	add.s64 	%rd13, %rd1, %rd12;
	ld.local.f64 	%fd11, [%rd13];
	setp.gt.f64 	%p8, %fd11, %fd26;
	selp.b32 	%r20, 2, %r19, %p8;
	cvt.u64.u32 	%rd14, %r20;
	mul.wide.u32 	%rd15, %r20, 8;
	add.s64 	%rd16, %rd1, %rd15;
	ld.local.f64 	%fd12, [%rd16];
	setp.gt.f64 	%p9, %fd12, %fd28;
	selp.b64 	%rd17, 3, %rd14, %p9;
	shl.b64 	%rd18, %rd17, 3;
	add.s64 	%rd19, %rd1, %rd18;
	ld.local.f64 	%fd13, [%rd19];
	setp.gt.f64 	%p10, %fd13, %fd1;
	selp.b64 	%rd20, 4, %rd17, %p10;
	shl.b64 	%rd21, %rd20, 3;
	add.s64 	%rd22, %rd1, %rd21;
	st.local.f64 	[%rd22], %fd2;
	ld.local.f64 	%fd14, [%rd1+8];
	ld.local.f64 	%fd15, [%rd1+16];
	setp.gt.f64 	%p11, %fd14, %fd15;
	selp.b32 	%r21, 2, 1, %p11;
	selp.b64 	%rd23, 2, 1, %p11;
	mul.wide.u32 	%rd24, %r21, 8;
	add.s64 	%rd25, %rd1, %rd24;
	ld.local.f64 	%fd16, [%rd25];
	ld.local.f64 	%fd17, [%rd1+24];
	setp.gt.f64 	%p12, %fd16, %fd17;
	selp.b64 	%rd26, 3, %rd23, %p12;
	shl.b64 	%rd27, %rd26, 3;
	add.s64 	%rd28, %rd1, %rd27;
	ld.local.f64 	%fd18, [%rd28];
	ld.local.f64 	%fd19, [%rd1+32];
	setp.gt.f64 	%p13, %fd18, %fd19;
	selp.b64 	%rd29, 4, %rd26, %p13;
	shl.b64 	%rd30, %rd29, 3;
	add.s64 	%rd31, %rd1, %rd30;
	st.local.f64 	[%rd31], %fd14;
	ld.local.f64 	%fd20, [%rd1+16];
	ld.local.f64 	%fd21, [%rd1+24];
	setp.gt.f64 	%p14, %fd20, %fd21;
	selp.b64 	%rd32, 3, 2, %p14;
	selp.b64 	%rd33, 24, 16, %p14;
	add.s64 	%rd34, %rd1, %rd33;
	ld.local.f64 	%fd22, [%rd34];
	ld.local.f64 	%fd23, [%rd1+32];
	setp.gt.f64 	%p15, %fd22, %fd23;
	selp.b64 	%rd35, 4, %rd32, %p15;
	shl.b64 	%rd36, %rd35, 3;
	add.s64 	%rd37, %rd1, %rd36;
	ld.local.f64 	%fd24, [%rd37];
	st.local.f64 	[%rd1+16], %fd24;
	st.local.f64 	[%rd37], %fd20;
	not.pred 	%p16, %p17;
	@%p16 bra 	$L__BB0_9;
	ld.local.f64 	%fd25, [%rd1+16];
	cvta.to.global.u64 	%rd38, %rd4;
	add.s64 	%rd40, %rd38, %rd7;
	st.global.f64 	[%rd40], %fd25;
$L__BB0_9:
	ret;

}
	// .globl	_Z21getVerificationValuesPdS_S_
.visible .entry _Z21getVerificationValuesPdS_S_(
	.param .u64 .ptr .align 1 _Z21getVerificationValuesPdS_S__param_0,
	.param .u64 .ptr .align 1 _Z21getVerificationValuesPdS_S__param_1,
	.param .u64 .ptr .align 1 _Z21getVerificationValuesPdS_S__param_2
)
{
	.reg .pred 	%p<3>;
	.reg .b32 	%r<17>;
	.reg .b64 	%rd<11>;
	.reg .b64 	%fd<3>;

	ld.param.u64 	%rd4, [_Z21getVerificationValuesPdS_S__param_0];
	ld.param.u64 	%rd2, [_Z21getVerificationValuesPdS_S__param_1];
	ld.param.u64 	%rd3, [_Z21getVerificationValuesPdS_S__param_2];
	cvta.to.global.u64 	%rd1, %rd4;
	mov.u32 	%r3, %ctaid.y;
	mov.u32 	%r4, %ctaid.x;
	mov.u32 	%r5, %nctaid.y;
	mad.lo.s32 	%r6, %r5, %r4, %r5;
	add.s32 	%r7, %r6, %r3;
	mov.u32 	%r8, %ntid.x;
	mov.u32 	%r9, %tid.x;
	mad.lo.s32 	%r1, %r7, %r8, %r9;
	ld.const.u32 	%r10, [n];
	mul.hi.s32 	%r11, %r10, 1431655766;
	shr.u32 	%r12, %r11, 31;
	add.s32 	%r13, %r11, %r12;
	mul.lo.s32 	%r14, %r8, %r5;
	mad.lo.s32 	%r15, %r14, %r13, %r13;
	mul.lo.s32 	%r2, %r14, 19;
	setp.ne.s32 	%p1, %r1, %r15;
	@%p1 bra 	$L__BB1_2;
	cvta.to.global.u64 	%rd5, %rd2;
	mul.wide.s32 	%rd6, %r1, 8;
	add.s64 	%rd7, %rd1, %rd6;
	ld.global.f64 	%fd1, [%rd7];
	st.global.f64 	[%rd5], %fd1;
$L__BB1_2:
	add.s32 	%r16, %r2, 37;
	setp.ne.s32 	%p2, %r1, %r16;
	@%p2 bra 	$L__BB1_4;
	mul.wide.u32 	%rd8, %r1, 8;
	add.s64 	%rd9, %rd1, %rd8;
	ld.global.f64 	%fd2, [%rd9];
	cvta.to.global.u64 	%rd10, %rd3;
	st.global.f64 	[%rd10], %fd2;
$L__BB1_4:
	ret;

}
	// .globl	_Z6reducePdS_i
.visible .entry _Z6reducePdS_i(
	.param .u64 .ptr .align 1 _Z6reducePdS_i_param_0,
	.param .u64 .ptr .align 1 _Z6reducePdS_i_param_1,
	.param .u32 _Z6reducePdS_i_param_2
)
{
	.reg .pred 	%p<13>;
	.reg .b32 	%r<9>;
	.reg .b64 	%rd<9>;
	.reg .b64 	%fd<36>;
	// demoted variable
	.shared .align 8 .b8 _ZZ6reducePdS_iE5block[8192];
	ld.param.u64 	%rd1, [_Z6reducePdS_i_param_0];
	ld.param.u64 	%rd2, [_Z6reducePdS_i_param_1];
	ld.param.u32 	%r5, [_Z6reducePdS_i_param_2];
	mov.u32 	%r1, %tid.x;
	mov.u32 	%r2, %ctaid.x;
	mov.u32 	%r6, %ntid.x;
	mad.lo.s32 	%r3, %r2, %r6, %r1;
	setp.ge.u32 	%p1, %r3, %r5;
	mov.f64 	%fd35, 0d0000000000000000;
	@%p1 bra 	$L__BB2_2;
	cvta.to.global.u64 	%rd3, %rd1;
	mul.wide.u32 	%rd4, %r3, 8;
	add.s64 	%rd5, %rd3, %rd4;
	ld.global.f64 	%fd35, [%rd5];
$L__BB2_2:
	shl.b32 	%r7, %r1, 3;
	mov.u32 	%r8, _ZZ6reducePdS_iE5block;
	add.s32 	%r4, %r8, %r7;
	st.shared.f64 	[%r4], %fd35;
	bar.sync 	0;
	setp.gt.u32 	%p2, %r1, 511;
	@%p2 bra 	$L__BB2_4;
	ld.shared.f64 	%fd4, [%r4+4096];
	ld.shared.f64 	%fd5, [%r4];
	add.f64 	%fd6, %fd4, %fd5;
	st.shared.f64 	[%r4], %fd6;
$L__BB2_4:
	bar.sync 	0;
	setp.gt.u32 	%p3, %r1, 255;
	@%p3 bra 	$L__BB2_6;
	ld.shared.f64 	%fd7, [%r4+2048];
	ld.shared.f64 	%fd8, [%r4];
	add.f64 	%fd9, %fd7, %fd8;
	st.shared.f64 	[%r4], %fd9;
$L__BB2_6:
	bar.sync 	0;
	setp.gt.u32 	%p4, %r1, 127;
	@%p4 bra 	$L__BB2_8;
	ld.shared.f64 	%fd10, [%r4+1024];
	ld.shared.f64 	%fd11, [%r4];
	add.f64 	%fd12, %fd10, %fd11;
	st.shared.f64 	[%r4], %fd12;
$L__BB2_8:
	bar.sync 	0;
	setp.gt.u32 	%p5, %r1, 63;
	@%p5 bra 	$L__BB2_10;
	ld.shared.f64 	%fd13, [%r4+512];
	ld.shared.f64 	%fd14, [%r4];
	add.f64 	%fd15, %fd13, %fd14;
	st.shared.f64 	[%r4], %fd15;
$L__BB2_10:
	bar.sync 	0;
	setp.gt.u32 	%p6, %r1, 31;
	@%p6 bra 	$L__BB2_12;
	ld.shared.f64 	%fd16, [%r4+256];
	ld.shared.f64 	%fd17, [%r4];
	add.f64 	%fd18, %fd16, %fd17;
	st.shared.f64 	[%r4], %fd18;
$L__BB2_12:
	bar.sync 	0;
	setp.gt.u32 	%p7, %r1, 15;
	@%p7 bra 	$L__BB2_14;
	ld.shared.f64 	%fd19, [%r4+128];
	ld.shared.f64 	%fd20, [%r4];
	add.f64 	%fd21, %fd19, %fd20;
	st.shared.f64 	[%r4], %fd21;
$L__BB2_14:
	bar.sync 	0;
	setp.gt.u32 	%p8, %r1, 7;
	@%p8 bra 	$L__BB2_16;
	ld.shared.f64 	%fd22, [%r4+64];
	ld.shared.f64 	%fd23, [%r4];
	add.f64 	%fd24, %fd22, %fd23;
	st.shared.f64 	[%r4], %fd24;
$L__BB2_16:
	bar.sync 	0;
	setp.gt.u32 	%p9, %r1, 3;
	@%p9 bra 	$L__BB2_18;
	ld.shared.f64 	%fd25, [%r4+32];
	ld.shared.f64 	%fd26, [%r4];
	add.f64 	%fd27, %fd25, %fd26;
	st.shared.f64 	[%r4], %fd27;
$L__BB2_18:
	bar.sync 	0;
	setp.gt.u32 	%p10, %r1, 1;
	@%p10 bra 	$L__BB2_20;
	ld.shared.f64 	%fd28, [%r4+16];
	ld.shared.f64 	%fd29, [%r4];
	add.f64 	%fd30, %fd28, %fd29;
	st.shared.f64 	[%r4], %fd30;
$L__BB2_20:
	bar.sync 	0;
	setp.ne.s32 	%p11, %r1, 0;
	@%p11 bra 	$L__BB2_22;
	ld.shared.f64 	%fd31, [_ZZ6reducePdS_iE5block+8];
	ld.shared.f64 	%fd32, [%r4];
	add.f64 	%fd33, %fd31, %fd32;
	st.shared.f64 	[%r4], %fd33;
$L__BB2_22:
	setp.ne.s32 	%p12, %r1, 0;
	bar.sync 	0;
	@%p12 bra 	$L__BB2_24;
	ld.shared.f64 	%fd34, [_ZZ6reducePdS_iE5block];
	cvta.to.global.u64 	%rd6, %rd2;
	mul.wide.u32 	%rd7, %r2, 8;
	add.s64 	%rd8, %rd6, %rd7;
	st.global.f64 	[%rd8], %fd34;
$L__BB2_24:
	ret;

}


// ===== COMPILED SASS (sm_100) =====

	.target	sm_100

	.elftype	@"ET_EXEC"


//--------------------- .note.nv.tkinfo           --------------------------
	.section	.note.nv.tkinfo,"",@"SHT_NOTE"
	.sectionflags	@"SHF_NOTE_NV_TKINFO"
	.tkinfo
        /*0018*/ 	.word	0x00000002
        /*0030*/ 	.string	""
        /*0030*/ 	.string	"ptxas"
        /*0030*/ 	.string	"Cuda compilation tools, release 13.0, V13.0.88"
        /*0030*/ 	.string	"Build cuda_13.0.r13.0/compiler.36424714_0"
        /*0030*/ 	.string	"-arch sm_100 -m 64 "



//--------------------- .note.nv.cuinfo           --------------------------
	.section	.note.nv.cuinfo,"",@"SHT_NOTE"
	.sectionflags	@"SHF_NOTE_NV_CUINFO"
        /*0018*/ 	.short	0x0002
        /*001a*/ 	.short	0x0064
        /*001c*/ 	.short	0x0082
	.zero		2


//--------------------- .nv.info                  --------------------------
	.section	.nv.info,"",@"SHT_CUDA_INFO"
	.align	4


	//----- nvinfo : EIATTR_REGCOUNT
	.align		4
        /*0000*/ 	.byte	0x04, 0x2f
        /*0002*/ 	.short	(.L_2 - .L_1)
	.align		4
.L_1:
        /*0004*/ 	.word	index@(_Z6DoIterPdS_)
        /*0008*/ 	.word	0x00000014


	//----- nvinfo : EIATTR_FRAME_SIZE
	.align		4
.L_2:
        /*000c*/ 	.byte	0x04, 0x11
        /*000e*/ 	.short	(.L_4 - .L_3)
	.align		4
.L_3:
        /*0010*/ 	.word	index@(_Z6DoIterPdS_)
        /*0014*/ 	.word	0x00000028


	//----- nvinfo : EIATTR_REGCOUNT
	.align		4
.L_4:
        /*0018*/ 	.byte	0x04, 0x2f
        /*001a*/ 	.short	(.L_6 - .L_5)
	.align		4
.L_5:
        /*001c*/ 	.word	index@(_Z21getVerificationValuesPdS_S_)
        /*0020*/ 	.word	0x0000000a


	//----- nvinfo : EIATTR_FRAME_SIZE
	.align		4
.L_6:
        /*0024*/ 	.byte	0x04, 0x11
        /*0026*/ 	.short	(.L_8 - .L_7)
	.align		4
.L_7:
        /*0028*/ 	.word	index@(_Z21getVerificationValuesPdS_S_)
        /*002c*/ 	.word	0x00000000


	//----- nvinfo : EIATTR_REGCOUNT
	.align		4
.L_8:
        /*0030*/ 	.byte	0x04, 0x2f
        /*0032*/ 	.short	(.L_10 - .L_9)
	.align		4
.L_9:
        /*0034*/ 	.word	index@(_Z6reducePdS_i)
        /*0038*/ 	.word	0x0000000e


	//----- nvinfo : EIATTR_FRAME_SIZE
	.align		4
.L_10:
        /*003c*/ 	.byte	0x04, 0x11
        /*003e*/ 	.short	(.L_12 - .L_11)
	.align		4
.L_11:
        /*0040*/ 	.word	index@(_Z6reducePdS_i)
        /*0044*/ 	.word	0x00000000


	//----- nvinfo : EIATTR_MIN_STACK_SIZE
	.align		4
.L_12:
        /*0048*/ 	.byte	0x04, 0x12
        /*004a*/ 	.short	(.L_14 - .L_13)
	.align		4
.L_13:
        /*004c*/ 	.word	index@(_Z6reducePdS_i)
        /*0050*/ 	.word	0x00000000


	//----- nvinfo : EIATTR_MIN_STACK_SIZE
	.align		4
.L_14:
        /*0054*/ 	.byte	0x04, 0x12
        /*0056*/ 	.short	(.L_16 - .L_15)
	.align		4
.L_15:
        /*0058*/ 	.word	index@(_Z21getVerificationValuesPdS_S_)
        /*005c*/ 	.word	0x00000000


	//----- nvinfo : EIATTR_MIN_STACK_SIZE
	.align		4
.L_16:
        /*0060*/ 	.byte	0x04, 0x12
        /*0062*/ 	.short	(.L_18 - .L_17)
	.align		4
.L_17:
        /*0064*/ 	.word	index@(_Z6DoIterPdS_)
        /*0068*/ 	.word	0x00000028
.L_18:


//--------------------- .nv.compat                --------------------------
	.section	.nv.compat,"",@"SHT_CUDA_COMPAT_INFO"
	.align	4
        /*0000*/ 	.byte	0x02, 0x09, 0x00, 0x00, 0x02, 0x02, 0x01, 0x00, 0x02, 0x05, 0x05, 0x00, 0x03, 0x07, 0x01, 0x01
        /*0010*/ 	.byte	0x02, 0x03, 0x00, 0x00, 0x02, 0x06, 0x01, 0x00, 0x04, 0x0b, 0x08, 0x00, 0x01, 0x00, 0x00, 0x00
        /*0020*/ 	.byte	0x00, 0x00, 0x00, 0x00


//--------------------- .nv.info._Z6reducePdS_i   --------------------------
	.section	.nv.info._Z6reducePdS_i,"",@"SHT_CUDA_INFO"
	.sectionflags	@""
	.align	4


	//----- nvinfo : EIATTR_CUDA_API_VERSION
	.align		4
        /*0000*/ 	.byte	0x04, 0x37
        /*0002*/ 	.short	(.L_20 - .L_19)
.L_19:
        /*0004*/ 	.word	0x00000082


	//----- nvinfo : EIATTR_KPARAM_INFO
	.align		4
.L_20:
        /*0008*/ 	.byte	0x04, 0x17
        /*000a*/ 	.short	(.L_22 - .L_21)
.L_21:
        /*000c*/ 	.word	0x00000000
        /*0010*/ 	.short	0x0002
        /*0012*/ 	.short	0x0010
        /*0014*/ 	.byte	0x00, 0xf0, 0x11, 0x00


	//----- nvinfo : EIATTR_KPARAM_INFO
	.align		4
.L_22:
        /*0018*/ 	.byte	0x04, 0x17
        /*001a*/ 	.short	(.L_24 - .L_23)
.L_23:
        /*001c*/ 	.word	0x00000000
        /*0020*/ 	.short	0x0001
        /*0022*/ 	.short	0x0008
        /*0024*/ 	.byte	0x00, 0xf5, 0x21, 0x00


	//----- nvinfo : EIATTR_KPARAM_INFO
	.align		4
.L_24:
        /*0028*/ 	.byte	0x04, 0x17
        /*002a*/ 	.short	(.L_26 - .L_25)
.L_25:
        /*002c*/ 	.word	0x00000000
        /*0030*/ 	.short	0x0000
        /*0032*/ 	.short	0x0000
        /*0034*/ 	.byte	0x00, 0xf5, 0x21, 0x00


	//----- nvinfo : EIATTR_SPARSE_MMA_MASK
	.align		4
.L_26:
        /*0038*/ 	.byte	0x03, 0x50
        /*003a*/ 	.short	0x0000


	//----- nvinfo : EIATTR_MAXREG_COUNT
	.align		4
        /*003c*/ 	.byte	0x03, 0x1b
        /*003e*/ 	.short	0x00ff


	//----- nvinfo : EIATTR_NUM_BARRIERS
	.align		4
        /*0040*/ 	.byte	0x02, 0x4c
        /*0042*/ 	.byte	0x01
	.zero		1


	//----- nvinfo : EIATTR_MERCURY_ISA_VERSION
	.align		4
        /*0044*/ 	.byte	0x03, 0x5f
        /*0046*/ 	.short	0x0101


	//----- nvinfo : EIATTR_VRC_CTA_INIT_COUNT
	.align		4
        /*0048*/ 	.byte	0x02, 0x4a
	.zero		1
	.zero		1


	//----- nvinfo : EIATTR_EXIT_INSTR_OFFSETS
	.align		4
        /*004c*/ 	.byte	0x04, 0x1c
        /*004e*/ 	.short	(.L_28 - .L_27)


	//   ....[0]....
.L_27:
        /*0050*/ 	.word	0x000004e0


	//   ....[1]....
        /*0054*/ 	.word	0x00000530


	//----- nvinfo : EIATTR_CBANK_PARAM_SIZE
	.align		4
.L_28:
        /*0058*/ 	.byte	0x03, 0x19
        /*005a*/ 	.short	0x0014


	//----- nvinfo : EIATTR_PARAM_CBANK
	.align		4
        /*005c*/ 	.byte	0x04, 0x0a
        /*005e*/ 	.short	(.L_30 - .L_29)
	.align		4
.L_29:
        /*0060*/ 	.word	index@(.nv.constant0._Z6reducePdS_i)
        /*0064*/ 	.short	0x0380
        /*0066*/ 	.short	0x0014


	//----- nvinfo : EIATTR_SW_WAR
	.align		4
.L_30:
        /*0068*/ 	.byte	0x04, 0x36
        /*006a*/ 	.short	(.L_32 - .L_31)
.L_31:
        /*006c*/ 	.word	0x00000008
.L_32:


//--------------------- .nv.info._Z21getVerificationValuesPdS_S_ --------------------------
	.section	.nv.info._Z21getVerificationValuesPdS_S_,"",@"SHT_CUDA_INFO"
	.sectionflags	@""
	.align	4


	//----- nvinfo : EIATTR_CUDA_API_VERSION
	.align		4
        /*0000*/ 	.byte	0x04, 0x37
        /*0002*/ 	.short	(.L_34 - .L_33)
.L_33:
        /*0004*/ 	.word	0x00000082


	//----- nvinfo : EIATTR_KPARAM_INFO
	.align		4
.L_34:
        /*0008*/ 	.byte	0x04, 0x17
        /*000a*/ 	.short	(.L_36 - .L_35)
.L_35:
        /*000c*/ 	.word	0x00000000
        /*0010*/ 	.short	0x0002
        /*0012*/ 	.short	0x0010
        /*0014*/ 	.byte	0x00, 0xf5, 0x21, 0x00


	//----- nvinfo : EIATTR_KPARAM_INFO
	.align		4
.L_36:
        /*0018*/ 	.byte	0x04, 0x17
        /*001a*/ 	.short	(.L_38 - .L_37)
.L_37:
        /*001c*/ 	.word	0x00000000
        /*0020*/ 	.short	0x0001
        /*0022*/ 	.short	0x0008
        /*0024*/ 	.byte	0x00, 0xf5, 0x21, 0x00


	//----- nvinfo : EIATTR_KPARAM_INFO
	.align		4
.L_38:
        /*0028*/ 	.byte	0x04, 0x17
        /*002a*/ 	.short	(.L_40 - .L_39)
.L_39:
        /*002c*/ 	.word	0x00000000
        /*0030*/ 	.short	0x0000
        /*0032*/ 	.short	0x0000
        /*0034*/ 	.byte	0x00, 0xf5, 0x21, 0x00


	//----- nvinfo : EIATTR_SPARSE_MMA_MASK
	.align		4
.L_40:
        /*0038*/ 	.byte	0x03, 0x50
        /*003a*/ 	.short	0x0000


	//----- nvinfo : EIATTR_MAXREG_COUNT
	.align		4
        /*003c*/ 	.byte	0x03, 0x1b
        /*003e*/ 	.short	0x00ff


	//----- nvinfo : EIATTR_MERCURY_ISA_VERSION
	.align		4
        /*0040*/ 	.byte	0x03, 0x5f
        /*0042*/ 	.short	0x0101


	//----- nvinfo : EIATTR_VRC_CTA_INIT_COUNT
	.align		4
        /*0044*/ 	.byte	0x02, 0x4a
	.zero		1
	.zero		1


	//----- nvinfo : EIATTR_EXIT_INSTR_OFFSETS
	.align		4
        /*0048*/ 	.byte	0x04, 0x1c
        /*004a*/ 	.short	(.L_42 - .L_41)


	//   ....[0]....
.L_41:
        /*004c*/ 	.word	0x000001b0


	//   ....[1]....
        /*0050*/ 	.word	0x00000210


	//----- nvinfo : EIATTR_CRS_STACK_SIZE
	.align		4
.L_42:
        /*0054*/ 	.byte	0x04, 0x1e
        /*0056*/ 	.short	(.L_44 - .L_43)
.L_43:
        /*0058*/ 	.word	0x00000000


	//----- nvinfo : EIATTR_CBANK_PARAM_SIZE
	.align		4
.L_44:
        /*005c*/ 	.byte	0x03, 0x19
        /*005e*/ 	.short	0x0018


	//----- nvinfo : EIATTR_PARAM_CBANK
	.align		4
        /*0060*/ 	.byte	0x04, 0x0a
        /*0062*/ 	.short	(.L_46 - .L_45)
	.align		4
.L_45:
        /*0064*/ 	.word	index@(.nv.constant0._Z21getVerificationValuesPdS_S_)
        /*0068*/ 	.short	0x0380
        /*006a*/ 	.short	0x0018


	//----- nvinfo : EIATTR_SW_WAR
	.align		4
.L_46:
        /*006c*/ 	.byte	0x04, 0x36
        /*006e*/ 	.short	(.L_48 - .L_47)
.L_47:
        /*0070*/ 	.word	0x00000008
.L_48:


//--------------------- .nv.info._Z6DoIterPdS_    --------------------------
	.section	.nv.info._Z6DoIterPdS_,"",@"SHT_CUDA_INFO"
	.sectionflags	@""
	.align	4


	//----- nvinfo : EIATTR_CUDA_API_VERSION
	.align		4
        /*0000*/ 	.byte	0x04, 0x37
        /*0002*/ 	.short	(.L_50 - .L_49)
.L_49:
        /*0004*/ 	.word	0x00000082


	//----- nvinfo : EIATTR_KPARAM_INFO
	.align		4
.L_50:
        /*0008*/ 	.byte	0x04, 0x17
        /*000a*/ 	.short	(.L_52 - .L_51)
.L_51:
        /*000c*/ 	.word	0x00000000
        /*0010*/ 	.short	0x0001
        /*0012*/ 	.short	0x0008
        /*0014*/ 	.byte	0x00, 0xf5, 0x21, 0x00


	//----- nvinfo : EIATTR_KPARAM_INFO
	.align		4
.L_52:
        /*0018*/ 	.byte	0x04, 0x17
        /*001a*/ 	.short	(.L_54 - .L_53)
.L_53:
        /*001c*/ 	.word	0x00000000
        /*0020*/ 	.short	0x0000
        /*0022*/ 	.short	0x0000
        /*0024*/ 	.byte	0x00, 0xf5, 0x21, 0x00


	//----- nvinfo : EIATTR_SPARSE_MMA_MASK
	.align		4
.L_54:
        /*0028*/ 	.byte	0x03, 0x50
        /*002a*/ 	.short	0x0000


	//----- nvinfo : EIATTR_MAXREG_COUNT
	.align		4
        /*002c*/ 	.byte	0x03, 0x1b
        /*002e*/ 	.short	0x00ff


	//----- nvinfo : EIATTR_NUM_BARRIERS
	.align		4
        /*0030*/ 	.byte	0x02, 0x4c
        /*0032*/ 	.byte	0x01
	.zero		1


	//----- nvinfo : EIATTR_MERCURY_ISA_VERSION
	.align		4
        /*0034*/ 	.byte	0x03, 0x5f
        /*0036*/ 	.short	0x0101


	//----- nvinfo : EIATTR_VRC_CTA_INIT_COUNT
	.align		4
        /*0038*/ 	.byte	0x02, 0x4a
	.zero		1
	.zero		1


	//----- nvinfo : EIATTR_EXIT_INSTR_OFFSETS
	.align		4
        /*003c*/ 	.byte	0x04, 0x1c
        /*003e*/ 	.short	(.L_56 - .L_55)


	//   ....[0]....
.L_55:
        /*0040*/ 	.word	0x00000640


	//   ....[1]....
        /*0044*/ 	.word	0x00000690


	//----- nvinfo : EIATTR_CRS_STACK_SIZE
	.align		4
.L_56:
        /*0048*/ 	.byte	0x04, 0x1e
        /*004a*/ 	.short	(.L_58 - .L_57)
.L_57:
        /*004c*/ 	.word	0x00000000


	//----- nvinfo : EIATTR_CBANK_PARAM_SIZE
	.align		4
.L_58:
        /*0050*/ 	.byte	0x03, 0x19
        /*0052*/ 	.short	0x0010


	//----- nvinfo : EIATTR_PARAM_CBANK
	.align		4
        /*0054*/ 	.byte	0x04, 0x0a
        /*0056*/ 	.short	(.L_60 - .L_59)
	.align		4
.L_59:
        /*0058*/ 	.word	index@(.nv.constant0._Z6DoIterPdS_)
        /*005c*/ 	.short	0x0380
        /*005e*/ 	.short	0x0010


	//----- nvinfo : EIATTR_SW_WAR
	.align		4
.L_60:
        /*0060*/ 	.byte	0x04, 0x36
        /*0062*/ 	.short	(.L_62 - .L_61)
.L_61:
        /*0064*/ 	.word	0x00000008
.L_62:


//--------------------- .nv.callgraph             --------------------------
	.section	.nv.callgraph,"",@"SHT_CUDA_CALLGRAPH"
	.align	4
	.sectionentsize	8
	.align		4
        /*0000*/ 	.word	0x00000000
	.align		4
        /*0004*/ 	.word	0xffffffff
	.align		4
        /*0008*/ 	.word	0x00000000
	.align		4
        /*000c*/ 	.word	0xfffffffe
	.align		4
        /*0010*/ 	.word	0x00000000
	.align		4
        /*0014*/ 	.word	0xfffffffd
	.align		4
        /*0018*/ 	.word	0x00000000
	.align		4
        /*001c*/ 	.word	0xfffffffc


//--------------------- .nv.constant3             --------------------------
	.section	.nv.constant3,"a",@progbits
	.align	4
.nv.constant3:
	.type		n,@object
	.size		n,(.L_0 - n)
n:
	.zero		4
.L_0:


//--------------------- .text._Z6reducePdS_i      --------------------------
	.section	.text._Z6reducePdS_i,"ax",@progbits
	.align	128
        .global         _Z6reducePdS_i
        .type           _Z6reducePdS_i,@function
        .size           _Z6reducePdS_i,(.L_x_10 - _Z6reducePdS_i)
        .other          _Z6reducePdS_i,@"STO_CUDA_ENTRY STV_DEFAULT"
_Z6reducePdS_i:
.text._Z6reducePdS_i:
[----:B------:R-:W-:Y:S01]  /*0000*/  LDC R1, c[0x0][0x37c] ;  /* 0x0000df00ff017b82 */ /* 0x000fe20000000800 */
[----:B------:R-:W0:Y:S01]  /*0010*/  S2R R3, SR_TID.X ;  /* 0x0000000000037919 */ /* 0x000e220000002100 */
[----:B------:R-:W0:Y:S01]  /*0020*/  LDCU UR4, c[0x0][0x360] ;  /* 0x00006c00ff0477ac */ /* 0x000e220008000800 */
[----:B------:R-:W-:Y:S01]  /*0030*/  CS2R R4, SRZ ;  /* 0x0000000000047805 */ /* 0x000fe2000001ff00 */
[----:B------:R-:W0:Y:S01]  /*0040*/  S2R R0, SR_CTAID.X ;  /* 0x0000000000007919 */ /* 0x000e220000002500 */
[----:B------:R-:W1:Y:S01]  /*0050*/  LDCU UR5, c[0x0][0x390] ;  /* 0x00007200ff0577ac */ /* 0x000e620008000800 */
[----:B------:R-:W2:Y:S01]  /*0060*/  LDCU.64 UR6, c[0x0][0x358] ;  /* 0x00006b00ff0677ac */ /* 0x000ea20008000a00 */
[----:B0-----:R-:W-:-:S05]  /*0070*/  IMAD R9, R0, UR4, R3 ;  /* 0x0000000400097c24 */ /* 0x001fca000f8e0203 */
[----:B-1----:R-:W-:-:S13]  /*0080*/  ISETP.GE.U32.AND P0, PT, R9, UR5, PT ;  /* 0x0000000509007c0c */ /* 0x002fda000bf06070 */
[----:B------:R-:W0:Y:S02]  /*0090*/  @!P0 LDC.64 R6, c[0x0][0x380] ;  /* 0x0000e000ff068b82 */ /* 0x000e240000000a00 */
[----:B0-----:R-:W-:-:S05]  /*00a0*/  @!P0 IMAD.WIDE.U32 R6, R9, 0x8, R6 ;  /* 0x0000000809068825 */ /* 0x001fca00078e0006 */
[----:B--2---:R-:W2:Y:S01]  /*00b0*/  @!P0 LDG.E.64 R4, desc[UR6][R6.64] ;  /* 0x0000000606048981 */ /* 0x004ea2000c1e1b00 */
[----:B------:R-:W0:Y:S01]  /*00c0*/  S2UR UR5, SR_CgaCtaId ;  /* 0x00000000000579c3 */ /* 0x000e220000008800 */
[----:B------:R-:W-:Y:S01]  /*00d0*/  UMOV UR4, 0x400 ;  /* 0x0000040000047882 */ /* 0x000fe20000000000 */
[C---:B------:R-:W-:Y:S02]  /*00e0*/  ISETP.GT.U32.AND P0, PT, R3.reuse, 0x1ff, PT ;  /* 0x000001ff0300780c */ /* 0x040fe40003f04070 */
[----:B------:R-:W-:Y:S01]  /*00f0*/  ISETP.GT.U32.AND P1, PT, R3, 0xff, PT ;  /* 0x000000ff0300780c */ /* 0x000fe20003f24070 */
[----:B0-----:R-:W-:-:S06]  /*0100*/  ULEA UR4, UR5, UR4, 0x18 ;  /* 0x0000000405047291 */ /* 0x001fcc000f8ec0ff */
[----:B------:R-:W-:-:S05]  /*0110*/  LEA R2, R3, UR4, 0x3 ;  /* 0x0000000403027c11 */ /* 0x000fca000f8e18ff */
[----:B--2---:R-:W-:Y:S01]  /*0120*/  STS.64 [R2], R4 ;  /* 0x0000000402007388 */ /* 0x004fe20000000a00 */
[----:B------:R-:W-:Y:S06]  /*0130*/  BAR.SYNC.DEFER_BLOCKING 0x0 ;  /* 0x0000000000007b1d */ /* 0x000fec0000010000 */
[----:B------:R-:W-:Y:S04]  /*0140*/  @!P0 LDS.64 R8, [R2+0x1000] ;  /* 0x0010000002088984 */ /* 0x000fe80000000a00 */
[----:B------:R-:W0:Y:S02]  /*0150*/  @!P0 LDS.64 R10, [R2] ;  /* 0x00000000020a8984 */ /* 0x000e240000000a00 */
[----:B0-----:R-:W-:-:S07]  /*0160*/  @!P0 DADD R8, R8, R10 ;  /* 0x0000000008088229 */ /* 0x001fce000000000a */
[----:B------:R-:W-:Y:S01]  /*0170*/  @!P0 STS.64 [R2], R8 ;  /* 0x0000000802008388 */ /* 0x000fe20000000a00 */
[----:B------:R-:W-:Y:S01]  /*0180*/  BAR.SYNC.DEFER_BLOCKING 0x0 ;  /* 0x0000000000007b1d */ /* 0x000fe20000010000 */
[----:B------:R-:W-:-:S05]  /*0190*/  ISETP.GT.U32.AND P0, PT, R3, 0x7f, PT ;  /* 0x0000007f0300780c */ /* 0x000fca0003f04070 */
        /* <DEDUP_REMOVED lines=41> */
[----:B------:R-:W-:-:S05]  /*0430*/  ISETP.NE.AND P1, PT, R3, RZ, PT ;  /* 0x000000ff0300720c */ /* 0x000fca0003f25270 */
[----:B------:R-:W-:Y:S04]  /*0440*/  @!P0 LDS.64 R4, [R2+0x10] ;  /* 0x0000100002048984 */ /* 0x000fe80000000a00 */
[----:B------:R-:W0:Y:S02]  /*0450*/  @!P0 LDS.64 R10, [R2] ;  /* 0x00000000020a8984 */ /* 0x000e240000000a00 */
[----:B0-----:R-:W-:-:S07]  /*0460*/  @!P0 DADD R4, R4, R10 ;  /* 0x0000000004048229 */ /* 0x001fce000000000a */
[----:B------:R-:W-:Y:S01]  /*0470*/  @!P0 STS.64 [R2], R4 ;  /* 0x0000000402008388 */ /* 0x000fe20000000a00 */
[----:B------:R-:W-:Y:S06]  /*0480*/  BAR.SYNC.DEFER_BLOCKING 0x0 ;  /* 0x0000000000007b1d */ /* 0x000fec0000010000 */
[----:B------:R-:W-:Y:S04]  /*0490*/  @!P1 LDS.64 R8, [UR4+0x8] ;  /* 0x00000804ff089984 */ /* 0x000fe80008000a00 */
[----:B------:R-:W0:Y:S02]  /*04a0*/  @!P1 LDS.64 R10, [R2] ;  /* 0x00000000020a9984 */ /* 0x000e240000000a00 */
[----:B0-----:R-:W-:-:S07]  /*04b0*/  @!P1 DADD R8, R8, R10 ;  /* 0x0000000008089229 */ /* 0x001fce000000000a */
[----:B------:R0:W-:Y:S01]  /*04c0*/  @!P1 STS.64 [R2], R8 ;  /* 0x0000000802009388 */ /* 0x0001e20000000a00 */
[----:B------:R-:W-:Y:S06]  /*04d0*/  BAR.SYNC.DEFER_BLOCKING 0x0 ;  /* 0x0000000000007b1d */ /* 0x000fec0000010000 */
[----:B------:R-:W-:Y:S05]  /*04e0*/  @P1 EXIT ;  /* 0x000000000000194d */ /* 0x000fea0003800000 */
[----:B0-----:R-:W0:Y:S01]  /*04f0*/  LDS.64 R2, [UR4] ;  /* 0x00000004ff027984 */ /* 0x001e220008000a00 */
[----:B------:R-:W1:Y:S02]  /*0500*/  LDC.64 R4, c[0x0][0x388] ;  /* 0x0000e200ff047b82 */ /* 0x000e640000000a00 */
[----:B-1----:R-:W-:-:S05]  /*0510*/  IMAD.WIDE.U32 R4, R0, 0x8, R4 ;  /* 0x0000000800047825 */ /* 0x002fca00078e0004 */
[----:B0-----:R-:W-:Y:S01]  /*0520*/  STG.E.64 desc[UR6][R4.64], R2 ;  /* 0x0000000204007986 */ /* 0x001fe2000c101b06 */
[----:B------:R-:W-:Y:S05]  /*0530*/  EXIT ;  /* 0x000000000000794d */ /* 0x000fea0003800000 */
.L_x_0:
[----:B------:R-:W-:-:S00]  /*0540*/  BRA `(.L_x_0) ;  /* 0xfffffffc00fc7947 */ /* 0x000fc0000383ffff */
[----:B------:R-:W-:-:S00]  /*0550*/  NOP ;  /* 0x0000000000007918 */ /* 0x000fc00000000000 */
        /* <DEDUP_REMOVED lines=10> */
.L_x_10:


//--------------------- .text._Z21getVerificationValuesPdS_S_ --------------------------
	.section	.text._Z21getVerificationValuesPdS_S_,"ax",@progbits
	.align	128
        .global         _Z21getVerificationValuesPdS_S_
        .type           _Z21getVerificationValuesPdS_S_,@function
        .size           _Z21getVerificationValuesPdS_S_,(.L_x_11 - _Z21getVerificationValuesPdS_S_)
        .other          _Z21getVerificationValuesPdS_S_,@"STO_CUDA_ENTRY STV_DEFAULT"
_Z21getVerificationValuesPdS_S_:
.text._Z21getVerificationValuesPdS_S_:
[----:B------:R-:W-:Y:S08]  /*0000*/  LDC R1, c[0x0][0x37c] ;  /* 0x0000df00ff017b82 */ /* 0x000ff00000000800 */
[----:B------:R-:W0:Y:S01]  /*0010*/  S2UR UR4, SR_CTAID.X ;  /* 0x00000000000479c3 */ /* 0x000e220000002500 */
[----:B------:R-:W1:Y:S01]  /*0020*/  S2R R2, SR_TID.X ;  /* 0x0000000000027919 */ /* 0x000e620000002100 */
[----:B------:R-:W0:Y:S01]  /*0030*/  LDCU UR6, c[0x0][0x374] ;  /* 0x00006e80ff0677ac */ /* 0x000e220008000800 */
[----:B------:R-:W-:Y:S01]  /*0040*/  HFMA2 R4, -RZ, RZ, 0, 1.132488250732421875e-06 ;  /* 0x00000013ff047431 */ /* 0x000fe200000001ff */
[----:B------:R-:W-:Y:S04]  /*0050*/  BSSY.RECONVERGENT B0, `(.L_x_1) ;  /* 0x0000015000007945 */ /* 0x000fe80003800200 */
[----:B------:R-:W2:Y:S08]  /*0060*/  LDC R0, c[0x3][RZ] ;  /* 0x00c00000ff007b82 */ /* 0x000eb00000000800 */
[----:B------:R-:W3:Y:S08]  /*0070*/  S2UR UR5, SR_CTAID.Y ;  /* 0x00000000000579c3 */ /* 0x000ef00000002600 */
[----:B------:R-:W4:Y:S01]  /*0080*/  LDC R7, c[0x0][0x360] ;  /* 0x0000d800ff077b82 */ /* 0x000f220000000800 */
[----:B0-----:R-:W-:Y:S01]  /*0090*/  UIMAD UR4, UR4, UR6, UR6 ;  /* 0x00000006040472a4 */ /* 0x001fe2000f8e0206 */
[----:B--2---:R-:W-:-:S05]  /*00a0*/  IMAD.HI R0, R0, 0x55555556, RZ ;  /* 0x5555555600007827 */ /* 0x004fca00078e02ff */
[----:B------:R-:W-:Y:S01]  /*00b0*/  LEA.HI R0, R0, R0, RZ, 0x1 ;  /* 0x0000000000007211 */ /* 0x000fe200078f08ff */
[----:B---3--:R-:W-:Y:S01]  /*00c0*/  UIADD3 UR4, UPT, UPT, UR4, UR5, URZ ;  /* 0x0000000504047290 */ /* 0x008fe2000fffe0ff */
[----:B----4-:R-:W-:-:S05]  /*00d0*/  IMAD R3, R7, UR6, RZ ;  /* 0x0000000607037c24 */ /* 0x010fca000f8e02ff */
[----:B-1----:R-:W-:-:S05]  /*00e0*/  IMAD R7, R7, UR4, R2 ;  /* 0x0000000407077c24 */ /* 0x002fca000f8e0202 */
[----:B------:R-:W0:Y:S01]  /*00f0*/  LDCU.64 UR4, c[0x0][0x358] ;  /* 0x00006b00ff0477ac */ /* 0x000e220008000a00 */
[----:B------:R-:W-:Y:S02]  /*0100*/  IMAD R0, R0, R3, R0 ;  /* 0x0000000300007224 */ /* 0x000fe400078e0200 */
[----:B------:R-:W-:-:S03]  /*0110*/  IMAD R2, R3, R4, 0x25 ;  /* 0x0000002503027424 */ /* 0x000fc600078e0204 */
[C---:B------:R-:W-:Y:S02]  /*0120*/  ISETP.NE.AND P0, PT, R7.reuse, R0, PT ;  /* 0x000000000700720c */ /* 0x040fe40003f05270 */
[----:B------:R-:W-:-:S11]  /*0130*/  ISETP.NE.AND P1, PT, R7, R2, PT ;  /* 0x000000020700720c */ /* 0x000fd60003f25270 */
[----:B0-----:R-:W-:Y:S05]  /*0140*/  @P0 BRA `(.L_x_2) ;  /* 0x0000000000140947 */ /* 0x001fea0003800000 */
[----:B------:R-:W0:Y:S02]  /*0150*/  LDC.64 R2, c[0x0][0x380] ;  /* 0x0000e000ff027b82 */ /* 0x000e240000000a00 */
[----:B0-----:R-:W-:-:S06]  /*0160*/  IMAD.WIDE R2, R7, 0x8, R2 ;  /* 0x0000000807027825 */ /* 0x001fcc00078e0202 */
[----:B------:R-:W2:Y:S01]  /*0170*/  LDG.E.64 R2, desc[UR4][R2.64] ;  /* 0x0000000402027981 */ /* 0x000ea2000c1e1b00 */
[----:B------:R-:W2:Y:S03]  /*0180*/  LDC.64 R4, c[0x0][0x388] ;  /* 0x0000e200ff047b82 */ /* 0x000ea60000000a00 */
[----:B--2---:R0:W-:Y:S02]  /*0190*/  STG.E.64 desc[UR4][R4.64], R2 ;  /* 0x0000000204007986 */ /* 0x0041e4000c101b04 */
.L_x_2:
[----:B------:R-:W-:Y:S05]  /*01a0*/  BSYNC.RECONVERGENT B0 ;  /* 0x0000000000007941 */ /* 0x000fea0003800200 */
.L_x_1:
[----:B------:R-:W-:Y:S05]  /*01b0*/  @P1 EXIT ;  /* 0x000000000000194d */ /* 0x000fea0003800000 */
[----:B0-----:R-:W0:Y:S02]  /*01c0*/  LDC.64 R2, c[0x0][0x380] ;  /* 0x0000e000ff027b82 */ /* 0x001e240000000a00 */
[----:B0-----:R-:W-:-:S06]  /*01d0*/  IMAD.WIDE.U32 R2, R7, 0x8, R2 ;  /* 0x0000000807027825 */ /* 0x001fcc00078e0002 */
[----:B------:R-:W2:Y:S01]  /*01e0*/  LDG.E.64 R2, desc[UR4][R2.64] ;  /* 0x0000000402027981 */ /* 0x000ea2000c1e1b00 */
[----:B------:R-:W2:Y:S03]  /*01f0*/  LDC.64 R4, c[0x0][0x390] ;  /* 0x0000e400ff047b82 */ /* 0x000ea60000000a00 */
[----:B--2---:R-:W-:Y:S01]  /*0200*/  STG.E.64 desc[UR4][R4.64], R2 ;  /* 0x0000000204007986 */ /* 0x004fe2000c101b04 */
[----:B------:R-:W-:Y:S05]  /*0210*/  EXIT ;  /* 0x000000000000794d */ /* 0x000fea0003800000 */
.L_x_3:
        /* <DEDUP_REMOVED lines=14> */
.L_x_11:


//--------------------- .text._Z6DoIterPdS_       --------------------------
	.section	.text._Z6DoIterPdS_,"ax",@progbits
	.align	128
        .global         _Z6DoIterPdS_
        .type           _Z6DoIterPdS_,@function
        .size           _Z6DoIterPdS_,(.L_x_12 - _Z6DoIterPdS_)
        .other          _Z6DoIterPdS_,@"STO_CUDA_ENTRY STV_DEFAULT"
_Z6DoIterPdS_:
.text._Z6DoIterPdS_:
[----:B------:R-:W0:Y:S08]  /*0000*/  LDC R1, c[0x0][0x37c] ;  /* 0x0000df00ff017b82 */ /* 0x000e300000000800 */
[----:B------:R-:W1:Y:S01]  /*0010*/  S2UR UR4, SR_CTAID.X ;  /* 0x00000000000479c3 */ /* 0x000e620000002500 */
[----:B------:R-:W2:Y:S01]  /*0020*/  S2R R12, SR_TID.X ;  /* 0x00000000000c7919 */ /* 0x000ea20000002100 */
[----:B------:R-:W1:Y:S01]  /*0030*/  LDCU UR9, c[0x0][0x374] ;  /* 0x00006e80ff0977ac */ /* 0x000e620008000800 */
[----:B0-----:R-:W-:Y:S01]  /*0040*/  VIADD R1, R1, 0xffffffd8 ;  /* 0xffffffd801017836 */ /* 0x001fe20000000000 */
[----:B------:R-:W0:Y:S04]  /*0050*/  LDCU.64 UR6, c[0x0][0x358] ;  /* 0x00006b00ff0677ac */ /* 0x000e280008000a00 */
[----:B------:R-:W3:Y:S08]  /*0060*/  S2UR UR8, SR_CTAID.Y ;  /* 0x00000000000879c3 */ /* 0x000ef00000002600 */
[----:B------:R-:W2:Y:S08]  /*0070*/  LDC R13, c[0x0][0x360] ;  /* 0x0000d800ff0d7b82 */ /* 0x000eb00000000800 */
[----:B------:R-:W4:Y:S01]  /*0080*/  LDC.64 R8, c[0x0][0x380] ;  /* 0x0000e000ff087b82 */ /* 0x000f220000000a00 */
[----:B-1----:R-:W-:-:S04]  /*0090*/  UIMAD UR4, UR4, UR9, UR9 ;  /* 0x00000009040472a4 */ /* 0x002fc8000f8e0209 */
[----:B---3--:R-:W-:-:S06]  /*00a0*/  UIADD3 UR4, UPT, UPT, UR4, UR8, URZ ;  /* 0x0000000804047290 */ /* 0x008fcc000fffe0ff */
[----:B--2---:R-:W-:-:S04]  /*00b0*/  IMAD R16, R13, UR4, R12 ;  /* 0x000000040d107c24 */ /* 0x004fc8000f8e020c */
[----:B----4-:R-:W-:-:S05]  /*00c0*/  IMAD.WIDE R10, R16, 0x8, R8 ;  /* 0x00000008100a7825 */ /* 0x010fca00078e0208 */
[----:B0-----:R-:W2:Y:S01]  /*00d0*/  LDG.E.64 R4, desc[UR6][R10.64] ;  /* 0x000000060a047981 */ /* 0x001ea2000c1e1b00 */
[----:B------:R-:W0:Y:S01]  /*00e0*/  S2UR UR5, SR_CgaCtaId ;  /* 0x00000000000579c3 */ /* 0x000e220000008800 */
[----:B------:R-:W-:Y:S01]  /*00f0*/  UMOV UR4, 0x400 ;  /* 0x0000040000047882 */ /* 0x000fe20000000000 */
[----:B------:R-:W-:Y:S01]  /*0100*/  IMAD.MOV R3, RZ, RZ, -R13 ;  /* 0x000000ffff037224 */ /* 0x000fe200078e0a0d */
[----:B------:R-:W-:Y:S01]  /*0110*/  ISETP.NE.AND P1, PT, R12, RZ, PT ;  /* 0x000000ff0c00720c */ /* 0x000fe20003f25270 */
[--C-:B------:R-:W-:Y:S02]  /*0120*/  IMAD R7, R13, UR9, R16.reuse ;  /* 0x000000090d077c24 */ /* 0x100fe4000f8e0210 */
[----:B------:R-:W-:-:S04]  /*0130*/  IMAD R3, R3, UR9, R16 ;  /* 0x0000000903037c24 */ /* 0x000fc8000f8e0210 */
[----:B------:R-:W-:-:S04]  /*0140*/  IMAD.WIDE.U32 R2, R3, 0x8, R8 ;  /* 0x0000000803027825 */ /* 0x000fc800078e0008 */
[----:B------:R-:W-:Y:S01]  /*0150*/  IMAD.WIDE.U32 R8, R7, 0x8, R8 ;  /* 0x0000000807087825 */ /* 0x000fe200078e0008 */
[----:B0-----:R-:W-:-:S06]  /*0160*/  ULEA UR4, UR5, UR4, 0x18 ;  /* 0x0000000405047291 */ /* 0x001fcc000f8ec0ff */
[----:B------:R-:W-:-:S05]  /*0170*/  LEA R15, R12, UR4, 0x3 ;  /* 0x000000040c0f7c11 */ /* 0x000fca000f8e18ff */
[----:B--2---:R0:W-:Y:S01]  /*0180*/  STS.64 [R15], R4 ;  /* 0x000000040f007388 */ /* 0x0041e20000000a00 */
[----:B------:R-:W-:Y:S06]  /*0190*/  BAR.SYNC.DEFER_BLOCKING 0x0 ;  /* 0x0000000000007b1d */ /* 0x000fec0000010000 */
[----:B------:R-:W5:Y:S04]  /*01a0*/  LDG.E.64 R2, desc[UR6][R2.64] ;  /* 0x0000000602027981 */ /* 0x000f68000c1e1b00 */
[----:B------:R-:W5:Y:S04]  /*01b0*/  LDG.E.64 R8, desc[UR6][R8.64] ;  /* 0x0000000608087981 */ /* 0x000f68000c1e1b00 */
[----:B------:R0:W5:Y:S01]  /*01c0*/  @!P1 LDG.E.64 R6, desc[UR6][R10.64+-0x8] ;  /* 0xfffff8060a069981 */ /* 0x000162000c1e1b00 */
[----:B------:R-:W-:Y:S01]  /*01d0*/  LOP3.LUT P0, RZ, R12, UR8, RZ, 0xfc, !PT ;  /* 0x000000080cff7c12 */ /* 0x000fe2000f80fcff */
[----:B------:R-:W-:Y:S04]  /*01e0*/  BSSY.RECONVERGENT B0, `(.L_x_4) ;  /* 0x000000f000007945 */ /* 0x000fe80003800200 */
[----:B------:R-:W-:Y:S08]  /*01f0*/  BSSY.RELIABLE B1, `(.L_x_5) ;  /* 0x000000a000017945 */ /* 0x000ff00003800100 */
[----:B------:R-:W1:Y:S01]  /*0200*/  @P0 LDC R14, c[0x3][RZ] ;  /* 0x00c00000ff0e0b82 */ /* 0x000e620000000800 */
[----:B------:R-:W-:Y:S01]  /*0210*/  @P0 IMAD R0, R13, UR8, R12 ;  /* 0x000000080d000c24 */ /* 0x000fe2000f8e020c */
[----:B-1----:R-:W-:-:S04]  /*0220*/  @P0 IADD3 R13, PT, PT, R14, -0x1, RZ ;  /* 0xffffffff0e0d0810 */ /* 0x002fc80007ffe0ff */
[----:B------:R-:W-:Y:S01]  /*0230*/  ISETP.LT.U32.AND P0, PT, R0, R13, P0 ;  /* 0x0000000d0000720c */ /* 0x000fe20000701070 */
[----:B0-----:R-:W-:-:S12]  /*0240*/  @!P1 BRA `(.L_x_6) ;  /* 0x0000000000109947 */ /* 0x001fd80003800000 */
[----:B-----5:R0:W1:Y:S01]  /*0250*/  LDS.64 R6, [R15+-0x8] ;  /* 0xfffff8000f067984 */ /* 0x0200620000000a00 */
[----:B------:R-:W-:-:S13]  /*0260*/  ISETP.NE.AND P1, PT, R12, 0x3ff, PT ;  /* 0x000003ff0c00780c */ /* 0x000fda0003f25270 */
[----:B------:R-:W-:Y:S05]  /*0270*/  @!P1 BREAK.RELIABLE B1 ;  /* 0x0000000000019942 */ /* 0x000fea0003800100 */
[----:B0-----:R-:W-:Y:S05]  /*0280*/  @!P1 BRA `(.L_x_7) ;  /* 0x00000000000c9947 */ /* 0x001fea0003800000 */
.L_x_6:
[----:B------:R-:W-:Y:S05]  /*0290*/  BSYNC.RELIABLE B1 ;  /* 0x0000000000017941 */ /* 0x000fea0003800100 */
.L_x_5:
[----:B------:R0:W2:Y:S01]  /*02a0*/  LDS.64 R10, [R15+0x8] ;  /* 0x000008000f0a7984 */ /* 0x0000a20000000a00 */
[----:B------:R-:W-:Y:S05]  /*02b0*/  BRA `(.L_x_8) ;  /* 0x0000000000047947 */ /* 0x000fea0003800000 */
.L_x_7:
[----:B------:R-:W5:Y:S02]  /*02c0*/  LDG.E.64 R10, desc[UR6][R10.64+0x8] ;  /* 0x000008060a0a7981 */ /* 0x000f64000c1e1b00 */
.L_x_8:
[----:B------:R-:W-:Y:S05]  /*02d0*/  BSYNC.RECONVERGENT B0 ;  /* 0x0000000000007941 */ /* 0x000fea0003800200 */
.L_x_4:
[----:B------:R-:W-:Y:S05]  /*02e0*/  WARPSYNC.ALL ;  /* 0x0000000000007948 */ /* 0x000fea0003800000 */
[----:B-----5:R-:W-:Y:S01]  /*02f0*/  DSETP.GT.AND P1, PT, R2, R8, PT ;  /* 0x000000080200722a */ /* 0x020fe20003f24000 */
[----:B------:R-:W-:Y:S04]  /*0300*/  STL.64 [R1+0x8], R8 ;  /* 0x0000080801007387 */ /* 0x000fe80000100a00 */
[----:B-1----:R1:W-:Y:S01]  /*0310*/  STL.64 [R1+0x10], R6 ;  /* 0x0000100601007387 */ /* 0x0023e20000100a00 */
[----:B------:R-:W-:-:S03]  /*0320*/  SEL R14, RZ, 0x1, !P1 ;  /* 0x00000001ff0e7807 */ /* 0x000fc60004800000 */
[----:B--2---:R-:W-:Y:S02]  /*0330*/  STL.64 [R1+0x18], R10 ;  /* 0x0000180a01007387 */ /* 0x004fe40000100a00 */
[----:B------:R-:W-:Y:S02]  /*0340*/  IMAD R0, R14, 0x8, R1 ;  /* 0x000000080e007824 */ /* 0x000fe400078e0201 */
[----:B------:R2:W-:Y:S04]  /*0350*/  STL.64 [R1+0x20], R4 ;  /* 0x0000200401007387 */ /* 0x0005e80000100a00 */
[----:B------:R-:W-:Y:S04]  /*0360*/  STL.64 [R1], R2 ;  /* 0x0000000201007387 */ /* 0x000fe80000100a00 */
[----:B------:R-:W3:Y:S02]  /*0370*/  LDL.64 R12, [R0] ;  /* 0x00000000000c7983 */ /* 0x000ee40000100a00 */
[----:B---3--:R-:W-:-:S06]  /*0380*/  DSETP.GT.AND P1, PT, R12, R6, PT ;  /* 0x000000060c00722a */ /* 0x008fcc0003f24000 */
[----:B------:R-:W-:-:S05]  /*0390*/  SEL R12, R14, 0x2, !P1 ;  /* 0x000000020e0c7807 */ /* 0x000fca0004800000 */
[----:B------:R-:W-:-:S05]  /*03a0*/  IMAD R13, R12, 0x8, R1 ;  /* 0x000000080c0d7824 */ /* 0x000fca00078e0201 */
[----:B0-----:R-:W3:Y:S02]  /*03b0*/  LDL.64 R14, [R13] ;  /* 0x000000000d0e7983 */ /* 0x001ee40000100a00 */
[----:B---3--:R-:W-:-:S06]  /*03c0*/  DSETP.GT.AND P1, PT, R14, R10, PT ;  /* 0x0000000a0e00722a */ /* 0x008fcc0003f24000 */
[----:B------:R-:W-:-:S04]  /*03d0*/  SEL R12, R12, 0x3, !P1 ;  /* 0x000000030c0c7807 */ /* 0x000fc80004800000 */
[----:B-1----:R-:W-:-:S06]  /*03e0*/  LEA R6, R12, R1, 0x3 ;  /* 0x000000010c067211 */ /* 0x002fcc00078e18ff */
[----:B------:R-:W3:Y:S02]  /*03f0*/  LDL.64 R6, [R6] ;  /* 0x0000000006067983 */ /* 0x000ee40000100a00 */
[----:B---3--:R-:W-:-:S06]  /*0400*/  DSETP.GT.AND P1, PT, R6, R4, PT ;  /* 0x000000040600722a */ /* 0x008fcc0003f24000 */
[----:B--2---:R-:W-:-:S05]  /*0410*/  SEL R4, R12, 0x4, !P1 ;  /* 0x000000040c047807 */ /* 0x004fca0004800000 */
[----:B------:R-:W-:-:S05]  /*0420*/  IMAD.U32 R11, R4, 0x8, R1 ;  /* 0x00000008040b7824 */ /* 0x000fca00078e0001 */
[----:B------:R0:W-:Y:S04]  /*0430*/  STL.64 [R11], R2 ;  /* 0x000000020b007387 */ /* 0x0001e80000100a00 */
[----:B------:R-:W2:Y:S04]  /*0440*/  LDL.64 R14, [R1+0x8] ;  /* 0x00000800010e7983 */ /* 0x000ea80000100a00 */
[----:B------:R-:W2:Y:S01]  /*0450*/  LDL.64 R4, [R1+0x10] ;  /* 0x0000100001047983 */ /* 0x000ea20000100a00 */
[----:B------:R-:W-:-:S03]  /*0460*/  IMAD.MOV.U32 R0, RZ, RZ, 0x2 ;  /* 0x00000002ff007424 */ /* 0x000fc600078e00ff */
[----:B------:R-:W3:Y:S01]  /*0470*/  LDL.64 R8, [R1+0x18] ;  /* 0x0000180001087983 */ /* 0x000ee20000100a00 */
[----:B--2---:R-:W-:-:S06]  /*0480*/  DSETP.GT.AND P1, PT, R14, R4, PT ;  /* 0x000000040e00722a */ /* 0x004fcc0003f24000 */
[----:B------:R-:W-:-:S04]  /*0490*/  SEL R4, R0, 0x1, P1 ;  /* 0x0000000100047807 */ /* 0x000fc80000800000 */
[----:B------:R-:W-:-:S05]  /*04a0*/  LEA R5, R4, R1, 0x3 ;  /* 0x0000000104057211 */ /* 0x000fca00078e18ff */
[----:B------:R-:W3:Y:S02]  /*04b0*/  LDL.64 R6, [R5] ;  /* 0x0000000005067983 */ /* 0x000ee40000100a00 */
[----:B---3--:R-:W-:Y:S02]  /*04c0*/  DSETP.GT.AND P1, PT, R6, R8, PT ;  /* 0x000000080600722a */ /* 0x008fe40003f24000 */
[----:B------:R-:W2:Y:S04]  /*04d0*/  LDL.64 R6, [R1+0x20] ;  /* 0x0000200001067983 */ /* 0x000ea80000100a00 */
[----:B------:R-:W-:-:S05]  /*04e0*/  SEL R4, R4, 0x3, !P1 ;  /* 0x0000000304047807 */ /* 0x000fca0004800000 */
[----:B------:R-:W-:-:S05]  /*04f0*/  IMAD.U32 R10, R4, 0x8, R1 ;  /* 0x00000008040a7824 */ /* 0x000fca00078e0001 */
[----:B0-----:R-:W2:Y:S02]  /*0500*/  LDL.64 R2, [R10] ;  /* 0x000000000a027983 */ /* 0x001ea40000100a00 */
[----:B--2---:R-:W-:-:S06]  /*0510*/  DSETP.GT.AND P1, PT, R2, R6, PT ;  /* 0x000000060200722a */ /* 0x004fcc0003f24000 */
[----:B------:R-:W-:-:S05]  /*0520*/  SEL R2, R4, 0x4, !P1 ;  /* 0x0000000404027807 */ /* 0x000fca0004800000 */
[----:B------:R-:W-:-:S05]  /*0530*/  IMAD.U32 R9, R2, 0x8, R1 ;  /* 0x0000000802097824 */ /* 0x000fca00078e0001 */
[----:B------:R0:W-:Y:S04]  /*0540*/  STL.64 [R9], R14 ;  /* 0x0000000e09007387 */ /* 0x0001e80000100a00 */
[----:B------:R-:W2:Y:S04]  /*0550*/  LDL.64 R2, [R1+0x10] ;  /* 0x0000100001027983 */ /* 0x000ea80000100a00 */
[----:B------:R-:W2:Y:S01]  /*0560*/  LDL.64 R4, [R1+0x18] ;  /* 0x0000180001047983 */ /* 0x000ea20000100a00 */
[----:B------:R-:W-:-:S03]  /*0570*/  MOV R8, 0x18 ;  /* 0x0000001800087802 */ /* 0x000fc60000000f00 */
[----:B------:R-:W3:Y:S01]  /*0580*/  LDL.64 R6, [R1+0x20] ;  /* 0x0000200001067983 */ /* 0x000ee20000100a00 */
[----:B--2---:R-:W-:-:S06]  /*0590*/  DSETP.GT.AND P1, PT, R2, R4, PT ;  /* 0x000000040200722a */ /* 0x004fcc0003f24000 */
[----:B------:R-:W-:-:S05]  /*05a0*/  SEL R8, R8, 0x10, P1 ;  /* 0x0000001008087807 */ /* 0x000fca0000800000 */
[----:B------:R-:W-:-:S05]  /*05b0*/  IMAD.IADD R8, R1, 0x1, R8 ;  /* 0x0000000101087824 */ /* 0x000fca00078e0208 */
[----:B------:R-:W3:Y:S01]  /*05c0*/  LDL.64 R4, [R8] ;  /* 0x0000000008047983 */ /* 0x000ee20000100a00 */
[----:B------:R-:W-:Y:S01]  /*05d0*/  SEL R0, R0, 0x3, !P1 ;  /* 0x0000000300007807 */ /* 0x000fe20004800000 */
[----:B---3--:R-:W-:-:S06]  /*05e0*/  DSETP.GT.AND P2, PT, R4, R6, PT ;  /* 0x000000060400722a */ /* 0x008fcc0003f44000 */
[----:B------:R-:W-:-:S04]  /*05f0*/  SEL R0, R0, 0x4, !P2 ;  /* 0x0000000400007807 */ /* 0x000fc80005000000 */
[----:B------:R-:W-:-:S05]  /*0600*/  LEA R7, R0, R1, 0x3 ;  /* 0x0000000100077211 */ /* 0x000fca00078e18ff */
[----:B------:R-:W2:Y:S04]  /*0610*/  LDL.64 R4, [R7] ;  /* 0x0000000007047983 */ /* 0x000ea80000100a00 */
[----:B--2---:R0:W-:Y:S04]  /*0620*/  STL.64 [R1+0x10], R4 ;  /* 0x0000100401007387 */ /* 0x0041e80000100a00 */
[----:B------:R0:W-:Y:S01]  /*0630*/  STL.64 [R7], R2 ;  /* 0x0000000207007387 */ /* 0x0001e20000100a00 */
[----:B------:R-:W-:Y:S05]  /*0640*/  @!P0 EXIT ;  /* 0x000000000000894d */ /* 0x000fea0003800000 */
[----:B0-----:R-:W2:Y:S01]  /*0650*/  LDL.64 R4, [R1+0x10] ;  /* 0x0000100001047983 */ /* 0x001ea20000100a00 */
[----:B------:R-:W0:Y:S02]  /*0660*/  LDC.64 R2, c[0x0][0x388] ;  /* 0x0000e200ff027b82 */ /* 0x000e240000000a00 */
[----:B0-----:R-:W-:-:S05]  /*0670*/  IMAD.WIDE R16, R16, 0x8, R2 ;  /* 0x0000000810107825 */ /* 0x001fca00078e0202 */
[----:B--2---:R-:W-:Y:S01]  /*0680*/  STG.E.64 desc[UR6][R16.64], R4 ;  /* 0x0000000410007986 */ /* 0x004fe2000c101b06 */
[----:B------:R-:W-:Y:S05]  /*0690*/  EXIT ;  /* 0x000000000000794d */ /* 0x000fea0003800000 */
.L_x_9:
        /* <DEDUP_REMOVED lines=14> */
.L_x_12:


//--------------------- .nv.shared._Z6reducePdS_i --------------------------
	.section	.nv.shared._Z6reducePdS_i,"aw",@nobits
	.sectionflags	@""
	.align	8
.nv.shared._Z6reducePdS_i:
	.zero		9216


//--------------------- .nv.shared.reserved.0     --------------------------
	.section	.nv.shared.reserved.0,"aw",@nobits
	.weak		__nv_reservedSMEM_offset_0_alias
	.size		__nv_reservedSMEM_offset_0_alias, 0, 64
	.other		__nv_reservedSMEM_offset_0_alias,@"STO_CUDA_RESERVED_SHARED STV_DEFAULT"
__nv_reservedSMEM_offset_0_alias:
	.zero		0
	.zero		64


//--------------------- .nv.shared._Z6DoIterPdS_  --------------------------
	.section	.nv.shared._Z6DoIterPdS_,"aw",@nobits
	.sectionflags	@""
	.align	8
.nv.shared._Z6DoIterPdS_:
	.zero		9216


//--------------------- .nv.constant0._Z6reducePdS_i --------------------------
	.section	.nv.constant0._Z6reducePdS_i,"a",@progbits
	.sectionflags	@""
	.align	4
.nv.constant0._Z6reducePdS_i:
	.zero		916


//--------------------- .nv.constant0._Z21getVerificationValuesPdS_S_ --------------------------
	.section	.nv.constant0._Z21getVerificationValuesPdS_S_,"a",@progbits
	.sectionflags	@""
	.align	4
.nv.constant0._Z21getVerificationValuesPdS_S_:
	.zero		920


//--------------------- .nv.constant0._Z6DoIterPdS_ --------------------------
	.section	.nv.constant0._Z6DoIterPdS_,"a",@progbits
	.sectionflags	@""
	.align	4
.nv.constant0._Z6DoIterPdS_:
	.zero		912


//--------------------- SYMBOLS --------------------------

	.type		.nv.reservedSmem.offset0,@object
	.size		.nv.reservedSmem.offset0,0x4
	.type		.nv.reservedSmem.cap,@object
	.size		.nv.reservedSmem.cap,0x4
